//
// Generated by NVIDIA NVVM Compiler
//
// Compiler Build ID: CL-36424714
// Cuda compilation tools, release 13.0, V13.0.88
// Based on NVVM 20.0.0
//

.version 9.0
.target sm_100
.address_size 64

	// .globl	_Z21EfficientPrefixSumUltPfS_i
.global .align 4 .u32 blockCounter;
.global .align 8 .u64 flags;
.global .align 4 .u32 BLOCK_SIZE = 256;
// _ZZ21EfficientPrefixSumUltPfS_iE8s_accSum has been demoted
// _ZZ21EfficientPrefixSumUltPfS_iE8s_blk_id has been demoted
// _ZZ21EfficientPrefixSumUltPfS_iE14s_previous_sum has been demoted

.visible .entry _Z21EfficientPrefixSumUltPfS_i(
	.param .u64 .ptr .align 1 _Z21EfficientPrefixSumUltPfS_i_param_0,
	.param .u64 .ptr .align 1 _Z21EfficientPrefixSumUltPfS_i_param_1,
	.param .u32 _Z21EfficientPrefixSumUltPfS_i_param_2
)
{
	.reg .pred 	%p<27>;
	.reg .b32 	%r<36>;
	.reg .b32 	%f<62>;
	.reg .b64 	%rd<15>;
	// demoted variable
	.shared .align 4 .b8 _ZZ21EfficientPrefixSumUltPfS_iE8s_accSum[2048];
	// demoted variable
	.shared .align 4 .u32 _ZZ21EfficientPrefixSumUltPfS_iE8s_blk_id;
	// demoted variable
	.shared .align 4 .f32 _ZZ21EfficientPrefixSumUltPfS_iE14s_previous_sum;
	ld.param.u64 	%rd2, [_Z21EfficientPrefixSumUltPfS_i_param_0];
	ld.param.u64 	%rd3, [_Z21EfficientPrefixSumUltPfS_i_param_1];
	ld.param.u32 	%r8, [_Z21EfficientPrefixSumUltPfS_i_param_2];
	mov.u32 	%r1, %tid.x;
	setp.ne.s32 	%p1, %r1, 0;
	@%p1 bra 	$L__BB0_2;
	atom.global.add.u32 	%r9, [blockCounter], 1;
	st.shared.u32 	[_ZZ21EfficientPrefixSumUltPfS_iE8s_blk_id], %r9;
$L__BB0_2:
	bar.sync 	0;
	mov.u32 	%r2, %ntid.x;
	ld.shared.u32 	%r10, [_ZZ21EfficientPrefixSumUltPfS_iE8s_blk_id];
	mad.lo.s32 	%r3, %r10, %r2, %r1;
	setp.ge.s32 	%p2, %r3, %r8;
	mov.f32 	%f60, 0f00000000;
	@%p2 bra 	$L__BB0_4;
	cvta.to.global.u64 	%rd4, %rd2;
	mul.wide.s32 	%rd5, %r3, 4;
	add.s64 	%rd6, %rd4, %rd5;
	ld.global.f32 	%f60, [%rd6];
$L__BB0_4:
	setp.ge.s32 	%p3, %r3, %r8;
	shl.b32 	%r11, %r1, 2;
	mov.u32 	%r12, _ZZ21EfficientPrefixSumUltPfS_iE8s_accSum;
	add.s32 	%r4, %r12, %r11;
	st.shared.f32 	[%r4], %f60;
	@%p3 bra 	$L__BB0_45;
	setp.gt.u32 	%p4, %r1, 255;
	@%p4 bra 	$L__BB0_7;
	add.s32 	%r14, %r4, %r11;
	ld.shared.f32 	%f6, [%r14];
	ld.shared.f32 	%f7, [%r14+4];
	add.f32 	%f8, %f6, %f7;
	st.shared.f32 	[%r14+4], %f8;
$L__BB0_7:
	bar.sync 	0;
	setp.gt.u32 	%p5, %r1, 127;
	@%p5 bra 	$L__BB0_9;
	mad.lo.s32 	%r15, %r1, 12, %r4;
	ld.shared.f32 	%f9, [%r15+4];
	ld.shared.f32 	%f10, [%r15+12];
	add.f32 	%f11, %f9, %f10;
	st.shared.f32 	[%r15+12], %f11;
$L__BB0_9:
	bar.sync 	0;
	setp.gt.u32 	%p6, %r1, 63;
	@%p6 bra 	$L__BB0_11;
	mad.lo.s32 	%r16, %r1, 28, %r4;
	ld.shared.f32 	%f12, [%r16+12];
	ld.shared.f32 	%f13, [%r16+28];
	add.f32 	%f14, %f12, %f13;
	st.shared.f32 	[%r16+28], %f14;
$L__BB0_11:
	bar.sync 	0;
	setp.gt.u32 	%p7, %r1, 31;
	@%p7 bra 	$L__BB0_13;
	mad.lo.s32 	%r17, %r1, 60, %r4;
	ld.shared.f32 	%f15, [%r17+28];
	ld.shared.f32 	%f16, [%r17+60];
	add.f32 	%f17, %f15, %f16;
	st.shared.f32 	[%r17+60], %f17;
$L__BB0_13:
	bar.sync 	0;
	setp.gt.u32 	%p8, %r1, 15;
	@%p8 bra 	$L__BB0_15;
	mad.lo.s32 	%r18, %r1, 124, %r4;
	ld.shared.f32 	%f18, [%r18+60];
	ld.shared.f32 	%f19, [%r18+124];
	add.f32 	%f20, %f18, %f19;
	st.shared.f32 	[%r18+124], %f20;
$L__BB0_15:
	bar.sync 	0;
	setp.gt.u32 	%p9, %r1, 7;
	@%p9 bra 	$L__BB0_17;
	mad.lo.s32 	%r19, %r1, 252, %r4;
	ld.shared.f32 	%f21, [%r19+124];
	ld.shared.f32 	%f22, [%r19+252];
	add.f32 	%f23, %f21, %f22;
	st.shared.f32 	[%r19+252], %f23;
$L__BB0_17:
	bar.sync 	0;
	setp.gt.u32 	%p10, %r1, 3;
	@%p10 bra 	$L__BB0_19;
	mad.lo.s32 	%r20, %r1, 508, %r4;
	ld.shared.f32 	%f24, [%r20+252];
	ld.shared.f32 	%f25, [%r20+508];
	add.f32 	%f26, %f24, %f25;
	st.shared.f32 	[%r20+508], %f26;
$L__BB0_19:
	bar.sync 	0;
	setp.gt.u32 	%p11, %r1, 1;
	@%p11 bra 	$L__BB0_21;
	mad.lo.s32 	%r21, %r1, 1020, %r4;
	ld.shared.f32 	%f27, [%r21+508];
	ld.shared.f32 	%f28, [%r21+1020];
	add.f32 	%f29, %f27, %f28;
	st.shared.f32 	[%r21+1020], %f29;
$L__BB0_21:
	setp.ne.s32 	%p12, %r1, 0;
	bar.sync 	0;
	bar.sync 	0;
	@%p12 bra 	$L__BB0_23;
	ld.shared.f32 	%f30, [_ZZ21EfficientPrefixSumUltPfS_iE8s_accSum+1020];
	ld.shared.f32 	%f31, [_ZZ21EfficientPrefixSumUltPfS_iE8s_accSum+1532];
	add.f32 	%f32, %f30, %f31;
	st.shared.f32 	[_ZZ21EfficientPrefixSumUltPfS_iE8s_accSum+1532], %f32;
$L__BB0_23:
	bar.sync 	0;
	setp.gt.u32 	%p13, %r1, 2;
	@%p13 bra 	$L__BB0_25;
	mad.lo.s32 	%r22, %r1, 508, %r4;
	ld.shared.f32 	%f33, [%r22+508];
	ld.shared.f32 	%f34, [%r22+764];
	add.f32 	%f35, %f33, %f34;
	st.shared.f32 	[%r22+764], %f35;
$L__BB0_25:
	bar.sync 	0;
	setp.gt.u32 	%p14, %r1, 6;
	@%p14 bra 	$L__BB0_27;
	mad.lo.s32 	%r23, %r1, 252, %r4;
	ld.shared.f32 	%f36, [%r23+252];
	ld.shared.f32 	%f37, [%r23+380];
	add.f32 	%f38, %f36, %f37;
	st.shared.f32 	[%r23+380], %f38;
$L__BB0_27:
	bar.sync 	0;
	setp.gt.u32 	%p15, %r1, 14;
	@%p15 bra 	$L__BB0_29;
	mad.lo.s32 	%r24, %r1, 124, %r4;
	ld.shared.f32 	%f39, [%r24+124];
	ld.shared.f32 	%f40, [%r24+188];
	add.f32 	%f41, %f39, %f40;
	st.shared.f32 	[%r24+188], %f41;
$L__BB0_29:
	bar.sync 	0;
	setp.gt.u32 	%p16, %r1, 30;
	@%p16 bra 	$L__BB0_31;
	mad.lo.s32 	%r25, %r1, 60, %r4;
	ld.shared.f32 	%f42, [%r25+60];
	ld.shared.f32 	%f43, [%r25+92];
	add.f32 	%f44, %f42, %f43;
	st.shared.f32 	[%r25+92], %f44;
$L__BB0_31:
	bar.sync 	0;
	setp.gt.u32 	%p17, %r1, 62;
	@%p17 bra 	$L__BB0_33;
	mad.lo.s32 	%r26, %r1, 28, %r4;
	ld.shared.f32 	%f45, [%r26+28];
	ld.shared.f32 	%f46, [%r26+44];
	add.f32 	%f47, %f45, %f46;
	st.shared.f32 	[%r26+44], %f47;
$L__BB0_33:
	bar.sync 	0;
	setp.gt.u32 	%p18, %r1, 126;
	@%p18 bra 	$L__BB0_35;
	mad.lo.s32 	%r27, %r1, 12, %r4;
	ld.shared.f32 	%f48, [%r27+12];
	ld.shared.f32 	%f49, [%r27+20];
	add.f32 	%f50, %f48, %f49;
	st.shared.f32 	[%r27+20], %f50;
$L__BB0_35:
	setp.gt.u32 	%p19, %r1, 255;
	bar.sync 	0;
	@%p19 bra 	$L__BB0_37;
	add.s32 	%r29, %r4, %r11;
	ld.shared.f32 	%f51, [%r29+4];
	ld.shared.f32 	%f52, [%r29+8];
	add.f32 	%f53, %f51, %f52;
	st.shared.f32 	[%r29+8], %f53;
$L__BB0_37:
	setp.ne.s32 	%p20, %r1, 0;
	bar.sync 	0;
	cvta.to.global.u64 	%rd7, %rd3;
	mul.wide.s32 	%rd8, %r3, 4;
	add.s64 	%rd1, %rd7, %rd8;
	mov.f32 	%f61, 0f00000000;
	@%p20 bra 	$L__BB0_43;
	ld.shared.u32 	%r35, [_ZZ21EfficientPrefixSumUltPfS_iE8s_blk_id];
	setp.eq.s32 	%p21, %r35, 0;
	@%p21 bra 	$L__BB0_42;
$L__BB0_39:
	ld.global.u64 	%rd9, [flags];
	mul.wide.s32 	%rd10, %r35, 4;
	add.s64 	%rd11, %rd9, %rd10;
	atom.or.b32 	%r30, [%rd11+-4], 0;
	setp.eq.s32 	%p22, %r30, 0;
	ld.shared.u32 	%r35, [_ZZ21EfficientPrefixSumUltPfS_iE8s_blk_id];
	setp.ne.s32 	%p23, %r35, 0;
	and.pred  	%p24, %p22, %p23;
	@%p24 bra 	$L__BB0_39;
	setp.lt.s32 	%p25, %r35, 1;
	@%p25 bra 	$L__BB0_42;
	ld.global.f32 	%f61, [%rd1+-4];
$L__BB0_42:
	st.shared.f32 	[_ZZ21EfficientPrefixSumUltPfS_iE14s_previous_sum], %f61;
$L__BB0_43:
	bar.sync 	0;
	ld.shared.f32 	%f56, [%r4];
	ld.shared.f32 	%f57, [_ZZ21EfficientPrefixSumUltPfS_iE14s_previous_sum];
	add.f32 	%f58, %f56, %f57;
	st.global.f32 	[%rd1], %f58;
	add.s32 	%r32, %r2, -1;
	setp.ne.s32 	%p26, %r1, %r32;
	@%p26 bra 	$L__BB0_45;
	membar.gl;
	ld.global.u64 	%rd12, [flags];
	ld.shared.u32 	%r33, [_ZZ21EfficientPrefixSumUltPfS_iE8s_blk_id];
	mul.wide.s32 	%rd13, %r33, 4;
	add.s64 	%rd14, %rd12, %rd13;
	atom.add.u32 	%r34, [%rd14], 1;
$L__BB0_45:
	ret;

}


// ===== COMPILED SASS (sm_100) =====

	.target	sm_100

	.elftype	@"ET_EXEC"


//--------------------- .note.nv.tkinfo           --------------------------
	.section	.note.nv.tkinfo,"",@"SHT_NOTE"
	.sectionflags	@"SHF_NOTE_NV_TKINFO"
	.tkinfo
        /*0018*/ 	.word	0x00000002
        /*0030*/ 	.string	""
        /*0030*/ 	.string	"ptxas"
        /*0030*/ 	.string	"Cuda compilation tools, release 13.0, V13.0.88"
        /*0030*/ 	.string	"Build cuda_13.0.r13.0/compiler.36424714_0"
        /*0030*/ 	.string	"-arch sm_100 -m 64 "



//--------------------- .note.nv.cuinfo           --------------------------
	.section	.note.nv.cuinfo,"",@"SHT_NOTE"
	.sectionflags	@"SHF_NOTE_NV_CUINFO"
        /*0018*/ 	.short	0x0002
        /*001a*/ 	.short	0x0064
        /*001c*/ 	.short	0x0082
	.zero		2


//--------------------- .nv.info                  --------------------------
	.section	.nv.info,"",@"SHT_CUDA_INFO"
	.align	4


	//----- nvinfo : EIATTR_REGCOUNT
	.align		4
        /*0000*/ 	.byte	0x04, 0x2f
        /*0002*/ 	.short	(.L_4 - .L_3)
	.align		4
.L_3:
        /*0004*/ 	.word	index@(_Z21EfficientPrefixSumUltPfS_i)
        /*0008*/ 	.word	0x00000010


	//----- nvinfo : EIATTR_FRAME_SIZE
	.align		4
.L_4:
        /*000c*/ 	.byte	0x04, 0x11
        /*000e*/ 	.short	(.L_6 - .L_5)
	.align		4
.L_5:
        /*0010*/ 	.word	index@(_Z21EfficientPrefixSumUltPfS_i)
        /*0014*/ 	.word	0x00000000


	//----- nvinfo : EIATTR_MIN_STACK_SIZE
	.align		4
.L_6:
        /*0018*/ 	.byte	0x04, 0x12
        /*001a*/ 	.short	(.L_8 - .L_7)
	.align		4
.L_7:
        /*001c*/ 	.word	index@(_Z21EfficientPrefixSumUltPfS_i)
        /*0020*/ 	.word	0x00000000
.L_8:


//--------------------- .nv.compat                --------------------------
	.section	.nv.compat,"",@"SHT_CUDA_COMPAT_INFO"
	.align	4
        /*0000*/ 	.byte	0x02, 0x09, 0x00, 0x00, 0x02, 0x02, 0x01, 0x00, 0x02, 0x05, 0x05, 0x00, 0x03, 0x07, 0x01, 0x01
        /*0010*/ 	.byte	0x02, 0x03, 0x00, 0x00, 0x02, 0x06, 0x01, 0x00, 0x04, 0x0b, 0x08, 0x00, 0x09, 0x00, 0x00, 0x00
        /*0020*/ 	.byte	0x00, 0x00, 0x00, 0x00


//--------------------- .nv.info._Z21EfficientPrefixSumUltPfS_i --------------------------
	.section	.nv.info._Z21EfficientPrefixSumUltPfS_i,"",@"SHT_CUDA_INFO"
	.sectionflags	@""
	.align	4


	//----- nvinfo : EIATTR_CUDA_API_VERSION
	.align		4
        /*0000*/ 	.byte	0x04, 0x37
        /*0002*/ 	.short	(.L_10 - .L_9)
.L_9:
        /*0004*/ 	.word	0x00000082


	//----- nvinfo : EIATTR_KPARAM_INFO
	.align		4
.L_10:
        /*0008*/ 	.byte	0x04, 0x17
        /*000a*/ 	.short	(.L_12 - .L_11)
.L_11:
        /*000c*/ 	.word	0x00000000
        /*0010*/ 	.short	0x0002
        /*0012*/ 	.short	0x0010
        /*0014*/ 	.byte	0x00, 0xf0, 0x11, 0x00


	//----- nvinfo : EIATTR_KPARAM_INFO
	.align		4
.L_12:
        /*0018*/ 	.byte	0x04, 0x17
        /*001a*/ 	.short	(.L_14 - .L_13)
.L_13:
        /*001c*/ 	.word	0x00000000
        /*0020*/ 	.short	0x0001
        /*0022*/ 	.short	0x0008
        /*0024*/ 	.byte	0x00, 0xf5, 0x21, 0x00


	//----- nvinfo : EIATTR_KPARAM_INFO
	.align		4
.L_14:
        /*0028*/ 	.byte	0x04, 0x17
        /*002a*/ 	.short	(.L_16 - .L_15)
.L_15:
        /*002c*/ 	.word	0x00000000
        /*0030*/ 	.short	0x0000
        /*0032*/ 	.short	0x0000
        /*0034*/ 	.byte	0x00, 0xf5, 0x21, 0x00


	//----- nvinfo : EIATTR_SPARSE_MMA_MASK
	.align		4
.L_16:
        /*0038*/ 	.byte	0x03, 0x50
        /*003a*/ 	.short	0x0000


	//----- nvinfo : EIATTR_MAXREG_COUNT
	.align		4
        /*003c*/ 	.byte	0x03, 0x1b
        /*003e*/ 	.short	0x00ff


	//----- nvinfo : EIATTR_NUM_BARRIERS
	.align		4
        /*0040*/ 	.byte	0x02, 0x4c
        /*0042*/ 	.byte	0x01
	.zero		1


	//----- nvinfo : EIATTR_MERCURY_ISA_VERSION
	.align		4
        /*0044*/ 	.byte	0x03, 0x5f
        /*0046*/ 	.short	0x0101


	//----- nvinfo : EIATTR_VRC_CTA_INIT_COUNT
	.align		4
        /*0048*/ 	.byte	0x02, 0x4a
	.zero		1
	.zero		1


	//----- nvinfo : EIATTR_EXIT_INSTR_OFFSETS
	.align		4
        /*004c*/ 	.byte	0x04, 0x1c
        /*004e*/ 	.short	(.L_18 - .L_17)


	//   ....[0]....
.L_17:
        /*0050*/ 	.word	0x00000200


	//   ....[1]....
        /*0054*/ 	.word	0x00000af0


	//   ....[2]....
        /*0058*/ 	.word	0x00000ba0


	//----- nvinfo : EIATTR_CRS_STACK_SIZE
	.align		4
.L_18:
        /*005c*/ 	.byte	0x04, 0x1e
        /*005e*/ 	.short	(.L_20 - .L_19)
.L_19:
        /*0060*/ 	.word	0x00000000


	//----- nvinfo : EIATTR_CBANK_PARAM_SIZE
	.align		4
.L_20:
        /*0064*/ 	.byte	0x03, 0x19
        /*0066*/ 	.short	0x0014


	//----- nvinfo : EIATTR_PARAM_CBANK
	.align		4
        /*0068*/ 	.byte	0x04, 0x0a
        /*006a*/ 	.short	(.L_22 - .L_21)
	.align		4
.L_21:
        /*006c*/ 	.word	index@(.nv.constant0._Z21EfficientPrefixSumUltPfS_i)
        /*0070*/ 	.short	0x0380
        /*0072*/ 	.short	0x0014


	//----- nvinfo : EIATTR_SW_WAR
	.align		4
.L_22:
        /*0074*/ 	.byte	0x04, 0x36
        /*0076*/ 	.short	(.L_24 - .L_23)
.L_23:
        /*0078*/ 	.word	0x00000008
.L_24:


//--------------------- .nv.callgraph             --------------------------
	.section	.nv.callgraph,"",@"SHT_CUDA_CALLGRAPH"
	.align	4
	.sectionentsize	8
	.align		4
        /*0000*/ 	.word	0x00000000
	.align		4
        /*0004*/ 	.word	0xffffffff
	.align		4
        /*0008*/ 	.word	0x00000000
	.align		4
        /*000c*/ 	.word	0xfffffffe
	.align		4
        /*0010*/ 	.word	0x00000000
	.align		4
        /*0014*/ 	.word	0xfffffffd
	.align		4
        /*0018*/ 	.word	0x00000000
	.align		4
        /*001c*/ 	.word	0xfffffffc


//--------------------- .nv.constant4             --------------------------
	.section	.nv.constant4,"a",@progbits
	.align	8
	.align		8
.nv.constant4:
        /*0000*/ 	.dword	blockCounter
	.align		8
        /*0008*/ 	.dword	flags
	.align		8
        /*0010*/ 	.dword	BLOCK_SIZE


//--------------------- .text._Z21EfficientPrefixSumUltPfS_i --------------------------
	.section	.text._Z21EfficientPrefixSumUltPfS_i,"ax",@progbits
	.align	128
        .global         _Z21EfficientPrefixSumUltPfS_i
        .type           _Z21EfficientPrefixSumUltPfS_i,@function
        .size           _Z21EfficientPrefixSumUltPfS_i,(.L_x_10 - _Z21EfficientPrefixSumUltPfS_i)
        .other          _Z21EfficientPrefixSumUltPfS_i,@"STO_CUDA_ENTRY STV_DEFAULT"
_Z21EfficientPrefixSumUltPfS_i:
.text._Z21EfficientPrefixSumUltPfS_i:
[----:B------:R-:W-:Y:S01]  /*0000*/  LDC R1, c[0x0][0x37c] ;  /* 0x0000df00ff017b82 */ /* 0x000fe20000000800 */
[----:B------:R-:W0:Y:S01]  /*0010*/  S2R R0, SR_TID.X ;  /* 0x0000000000007919 */ /* 0x000e220000002100 */
[----:B------:R-:W1:Y:S01]  /*0020*/  LDCU.64 UR6, c[0x0][0x358] ;  /* 0x00006b00ff0677ac */ /* 0x000e620008000a00 */
[----:B------:R-:W-:Y:S01]  /*0030*/  BSSY.RECONVERGENT B0, `(.L_x_0) ;  /* 0x000000a000007945 */ /* 0x000fe20003800200 */
[----:B0-----:R-:W-:-:S13]  /*0040*/  ISETP.NE.AND P0, PT, R0, RZ, PT ;  /* 0x000000ff0000720c */ /* 0x001fda0003f05270 */
[----:B-1----:R-:W-:Y:S05]  /*0050*/  @P0 BRA `(.L_x_1) ;  /* 0x00000000001c0947 */ /* 0x002fea0003800000 */
[----:B------:R-:W0:Y:S01]  /*0060*/  LDC.64 R2, c[0x4][RZ] ;  /* 0x01000000ff027b82 */ /* 0x000e220000000a00 */
[----:B------:R-:W-:-:S05]  /*0070*/  HFMA2 R5, -RZ, RZ, 0, 5.9604644775390625e-08 ;  /* 0x00000001ff057431 */ /* 0x000fca00000001ff */
[----:B0-----:R-:W2:Y:S02]  /*0080*/  ATOMG.E.ADD.STRONG.GPU PT, R2, desc[UR6][R2.64], R5 ;  /* 0x80000005020279a8 */ /* 0x001ea400081ef106 */
[----:B------:R-:W0:Y:S01]  /*0090*/  S2UR UR5, SR_CgaCtaId ;  /* 0x00000000000579c3 */ /* 0x000e220000008800 */
[----:B------:R-:W-:Y:S02]  /*00a0*/  UMOV UR4, 0x400 ;  /* 0x0000040000047882 */ /* 0x000fe40000000000 */
[----:B0-----:R-:W-:-:S09]  /*00b0*/  ULEA UR4, UR5, UR4, 0x18 ;  /* 0x0000000405047291 */ /* 0x001fd2000f8ec0ff */
[----:B--2---:R0:W-:Y:S03]  /*00c0*/  STS [UR4+0x800], R2 ;  /* 0x00080002ff007988 */ /* 0x0041e60008000804 */
.L_x_1:
[----:B------:R-:W-:Y:S05]  /*00d0*/  BSYNC.RECONVERGENT B0 ;  /* 0x0000000000007941 */ /* 0x000fea0003800200 */
.L_x_0:
[----:B------:R-:W1:Y:S08]  /*00e0*/  S2UR UR5, SR_CgaCtaId ;  /* 0x00000000000579c3 */ /* 0x000e700000008800 */
[----:B------:R-:W-:Y:S01]  /*00f0*/  BAR.SYNC.DEFER_BLOCKING 0x0 ;  /* 0x0000000000007b1d */ /* 0x000fe20000010000 */
[----:B------:R-:W-:-:S05]  /*0100*/  MOV R4, RZ ;  /* 0x000000ff00047202 */ /* 0x000fca0000000f00 */
[----:B------:R-:W-:Y:S01]  /*0110*/  UMOV UR4, 0x400 ;  /* 0x0000040000047882 */ /* 0x000fe20000000000 */
[----:B------:R-:W0:Y:S01]  /*0120*/  LDCU UR8, c[0x0][0x360] ;  /* 0x00006c00ff0877ac */ /* 0x000e220008000800 */
[----:B------:R-:W-:Y:S01]  /*0130*/  BSSY.RECONVERGENT B0, `(.L_x_2) ;  /* 0x000000b000007945 */ /* 0x000fe20003800200 */
[----:B-1----:R-:W-:Y:S01]  /*0140*/  ULEA UR4, UR5, UR4, 0x18 ;  /* 0x0000000405047291 */ /* 0x002fe2000f8ec0ff */
[----:B------:R-:W1:Y:S08]  /*0150*/  LDCU UR5, c[0x0][0x390] ;  /* 0x00007200ff0577ac */ /* 0x000e700008000800 */
[----:B------:R-:W0:Y:S02]  /*0160*/  LDS R3, [UR4+0x800] ;  /* 0x00080004ff037984 */ /* 0x000e240008000800 */
[----:B0-----:R-:W-:Y:S01]  /*0170*/  IMAD R2, R3, UR8, R0 ;  /* 0x0000000803027c24 */ /* 0x001fe2000f8e0200 */
[----:B------:R-:W-:-:S04]  /*0180*/  LEA R3, R0, UR4, 0x2 ;  /* 0x0000000400037c11 */ /* 0x000fc8000f8e10ff */
[----:B-1----:R-:W-:-:S13]  /*0190*/  ISETP.GE.AND P1, PT, R2, UR5, PT ;  /* 0x0000000502007c0c */ /* 0x002fda000bf26270 */
[----:B------:R-:W-:Y:S05]  /*01a0*/  @P1 BRA `(.L_x_3) ;  /* 0x00000000000c1947 */ /* 0x000fea0003800000 */
[----:B------:R-:W0:Y:S02]  /*01b0*/  LDC.64 R4, c[0x0][0x380] ;  /* 0x0000e000ff047b82 */ /* 0x000e240000000a00 */
[----:B0-----:R-:W-:-:S06]  /*01c0*/  IMAD.WIDE R4, R2, 0x4, R4 ;  /* 0x0000000402047825 */ /* 0x001fcc00078e0204 */
[----:B------:R0:W5:Y:S02]  /*01d0*/  LDG.E R4, desc[UR6][R4.64] ;  /* 0x0000000604047981 */ /* 0x000164000c1e1900 */
.L_x_3:
[----:B------:R-:W-:Y:S05]  /*01e0*/  BSYNC.RECONVERGENT B0 ;  /* 0x0000000000007941 */ /* 0x000fea0003800200 */
.L_x_2:
[----:B-----5:R1:W-:Y:S01]  /*01f0*/  STS [R3], R4 ;  /* 0x0000000403007388 */ /* 0x0203e20000000800 */
[----:B------:R-:W-:Y:S05]  /*0200*/  @P1 EXIT ;  /* 0x000000000000194d */ /* 0x000fea0003800000 */
[C---:B------:R-:W-:Y:S02]  /*0210*/  ISETP.GT.U32.AND P1, PT, R0.reuse, 0xff, PT ;  /* 0x000000ff0000780c */ /* 0x040fe40003f24070 */
[C---:B------:R-:W-:Y:S02]  /*0220*/  ISETP.GT.U32.AND P3, PT, R0.reuse, 0x7f, PT ;  /* 0x0000007f0000780c */ /* 0x040fe40003f64070 */
[----:B------:R-:W-:-:S09]  /*0230*/  ISETP.GT.U32.AND P2, PT, R0, 0x3f, PT ;  /* 0x0000003f0000780c */ /* 0x000fd20003f44070 */
[CC--:B-1----:R-:W-:Y:S02]  /*0240*/  @!P1 LEA R4, R0.reuse, R3.reuse, 0x2 ;  /* 0x0000000300049211 */ /* 0x0c2fe400078e10ff */
[----:B------:R-:W-:-:S03]  /*0250*/  @!P1 LEA R12, R0, R3, 0x2 ;  /* 0x00000003000c9211 */ /* 0x000fc600078e10ff */
[----:B0-----:R-:W-:Y:S04]  /*0260*/  @!P1 LDS R5, [R4] ;  /* 0x0000000004059984 */ /* 0x001fe80000000800 */
[----:B------:R-:W0:Y:S02]  /*0270*/  @!P1 LDS R6, [R4+0x4] ;  /* 0x0000040004069984 */ /* 0x000e240000000800 */
[----:B0-----:R-:W-:Y:S01]  /*0280*/  @!P1 FADD R5, R5, R6 ;  /* 0x0000000605059221 */ /* 0x001fe20000000000 */
[----:B------:R-:W-:-:S04]  /*0290*/  @!P3 IMAD R6, R0, 0xc, R3 ;  /* 0x0000000c0006b824 */ /* 0x000fc800078e0203 */
[----:B------:R-:W-:Y:S01]  /*02a0*/  @!P1 STS [R4+0x4], R5 ;  /* 0x0000040504009388 */ /* 0x000fe20000000800 */
[----:B------:R-:W-:Y:S06]  /*02b0*/  BAR.SYNC.DEFER_BLOCKING 0x0 ;  /* 0x0000000000007b1d */ /* 0x000fec0000010000 */
[----:B------:R-:W-:Y:S04]  /*02c0*/  @!P3 LDS R7, [R6+0x4] ;  /* 0x000004000607b984 */ /* 0x000fe80000000800 */
[----:B------:R-:W0:Y:S02]  /*02d0*/  @!P3 LDS R8, [R6+0xc] ;  /* 0x00000c000608b984 */ /* 0x000e240000000800 */
[----:B0-----:R-:W-:Y:S01]  /*02e0*/  @!P3 FADD R7, R7, R8 ;  /* 0x000000080707b221 */ /* 0x001fe20000000000 */
[----:B------:R-:W-:-:S04]  /*02f0*/  @!P2 IMAD R8, R0, 0x1c, R3 ;  /* 0x0000001c0008a824 */ /* 0x000fc800078e0203 */
[----:B------:R-:W-:Y:S01]  /*0300*/  @!P3 STS [R6+0xc], R7 ;  /* 0x00000c070600b388 */ /* 0x000fe20000000800 */
[----:B------:R-:W-:Y:S01]  /*0310*/  BAR.SYNC.DEFER_BLOCKING 0x0 ;  /* 0x0000000000007b1d */ /* 0x000fe20000010000 */
[----:B------:R-:W-:-:S13]  /*0320*/  ISETP.GT.U32.AND P3, PT, R0, 0x1f, PT ;  /* 0x0000001f0000780c */ /* 0x000fda0003f64070 */
[----:B------:R-:W-:Y:S01]  /*0330*/  @!P3 IMAD R4, R0, 0x3c, R3 ;  /* 0x0000003c0004b824 */ /* 0x000fe200078e0203 */
[----:B------:R-:W-:Y:S04]  /*0340*/  @!P2 LDS R9, [R8+0xc] ;  /* 0x00000c000809a984 */ /* 0x000fe80000000800 */
[----:B------:R-:W0:Y:S02]  /*0350*/  @!P2 LDS R10, [R8+0x1c] ;  /* 0x00001c00080aa984 */ /* 0x000e240000000800 */
[----:B0-----:R-:W-:-:S05]  /*0360*/  @!P2 FADD R9, R9, R10 ;  /* 0x0000000a0909a221 */ /* 0x001fca0000000000 */
        /* <DEDUP_REMOVED lines=30> */
[----:B------:R-:W-:-:S05]  /*0550*/  ISETP.GT.U32.AND P2, PT, R0, 0x2, PT ;  /* 0x000000020000780c */ /* 0x000fca0003f44070 */
[----:B------:R-:W-:Y:S04]  /*0560*/  @!P3 LDS R7, [R6+0x1fc] ;  /* 0x0001fc000607b984 */ /* 0x000fe80000000800 */
[----:B------:R-:W0:Y:S02]  /*0570*/  @!P3 LDS R10, [R6+0x3fc] ;  /* 0x0003fc00060ab984 */ /* 0x000e240000000800 */
[----:B0-----:R-:W-:-:S05]  /*0580*/  @!P3 FADD R7, R7, R10 ;  /* 0x0000000a0707b221 */ /* 0x001fca0000000000 */
[----:B------:R-:W-:Y:S01]  /*0590*/  @!P3 STS [R6+0x3fc], R7 ;  /* 0x0003fc070600b388 */ /* 0x000fe20000000800 */
[----:B------:R-:W-:Y:S08]  /*05a0*/  BAR.SYNC.DEFER_BLOCKING 0x0 ;  /* 0x0000000000007b1d */ /* 0x000ff00000010000 */
[----:B------:R-:W-:Y:S01]  /*05b0*/  BAR.SYNC.DEFER_BLOCKING 0x0 ;  /* 0x0000000000007b1d */ /* 0x000fe20000010000 */
[----:B------:R-:W-:-:S13]  /*05c0*/  ISETP.GT.U32.AND P3, PT, R0, 0x6, PT ;  /* 0x000000060000780c */ /* 0x000fda0003f64070 */
[----:B------:R-:W-:Y:S01]  /*05d0*/  @!P3 IMAD R10, R0, 0xfc, R3 ;  /* 0x000000fc000ab824 */ /* 0x000fe200078e0203 */
[----:B------:R-:W-:Y:S04]  /*05e0*/  @!P0 LDS R8, [UR4+0x3fc] ;  /* 0x0003fc04ff088984 */ /* 0x000fe80008000800 */
[----:B------:R-:W0:Y:S02]  /*05f0*/  @!P0 LDS R9, [UR4+0x5fc] ;  /* 0x0005fc04ff098984 */ /* 0x000e240008000800 */
[----:B0-----:R-:W-:Y:S01]  /*0600*/  @!P0 FADD R8, R8, R9 ;  /* 0x0000000908088221 */ /* 0x001fe20000000000 */
[----:B------:R-:W-:-:S04]  /*0610*/  @!P2 IMAD R9, R0, 0x1fc, R3 ;  /* 0x000001fc0009a824 */ /* 0x000fc800078e0203 */
[----:B------:R-:W-:Y:S01]  /*0620*/  @!P0 STS [UR4+0x5fc], R8 ;  /* 0x0005fc08ff008988 */ /* 0x000fe20008000804 */
[----:B------:R-:W-:Y:S06]  /*0630*/  BAR.SYNC.DEFER_BLOCKING 0x0 ;  /* 0x0000000000007b1d */ /* 0x000fec0000010000 */
        /* <DEDUP_REMOVED lines=32> */
[----:B------:R-:W-:Y:S06]  /*0840*/  BAR.SYNC.DEFER_BLOCKING 0x0 ;  /* 0x0000000000007b1d */ /* 0x000fec0000010000 */
[----:B------:R-:W-:Y:S04]  /*0850*/  @!P3 LDS R5, [R11+0xc] ;  /* 0x00000c000b05b984 */ /* 0x000fe80000000800 */
[----:B------:R-:W0:Y:S02]  /*0860*/  @!P3 LDS R6, [R11+0x14] ;  /* 0x000014000b06b984 */ /* 0x000e240000000800 */
[----:B0-----:R-:W-:-:S02]  /*0870*/  @!P3 FADD R6, R5, R6 ;  /* 0x000000060506b221 */ /* 0x001fc40000000000 */
[----:B------:R-:W0:Y:S03]  /*0880*/  LDC.64 R4, c[0x0][0x388] ;  /* 0x0000e200ff047b82 */ /* 0x000e260000000a00 */
[----:B------:R-:W-:Y:S05]  /*0890*/  @!P3 STS [R11+0x14], R6 ;  /* 0x000014060b00b388 */ /* 0x000fea0000000800 */
[----:B------:R-:W-:Y:S01]  /*08a0*/  BAR.SYNC.DEFER_BLOCKING 0x0 ;  /* 0x0000000000007b1d */ /* 0x000fe20000010000 */
[----:B0-----:R-:W-:-:S05]  /*08b0*/  IMAD.WIDE R4, R2, 0x4, R4 ;  /* 0x0000000402047825 */ /* 0x001fca00078e0204 */
[----:B------:R-:W-:Y:S04]  /*08c0*/  @!P1 LDS R7, [R12+0x4] ;  /* 0x000004000c079984 */ /* 0x000fe80000000800 */
[----:B------:R-:W0:Y:S02]  /*08d0*/  @!P1 LDS R10, [R12+0x8] ;  /* 0x000008000c0a9984 */ /* 0x000e240000000800 */
[----:B0-----:R-:W-:-:S05]  /*08e0*/  @!P1 FADD R7, R7, R10 ;  /* 0x0000000a07079221 */ /* 0x001fca0000000000 */
[----:B------:R0:W-:Y:S01]  /*08f0*/  @!P1 STS [R12+0x8], R7 ;  /* 0x000008070c009388 */ /* 0x0001e20000000800 */
[----:B------:R-:W-:Y:S06]  /*0900*/  BAR.SYNC.DEFER_BLOCKING 0x0 ;  /* 0x0000000000007b1d */ /* 0x000fec0000010000 */
[----:B------:R-:W-:Y:S05]  /*0910*/  @P0 BRA `(.L_x_4) ;  /* 0x0000000000540947 */ /* 0x000fea0003800000 */
[----:B------:R-:W1:Y:S01]  /*0920*/  LDS R2, [UR4+0x800] ;  /* 0x00080004ff027984 */ /* 0x000e620008000800 */
[----:B------:R-:W-:Y:S01]  /*0930*/  HFMA2 R10, -RZ, RZ, 0, 0 ;  /* 0x00000000ff0a7431 */ /* 0x000fe200000001ff */
[----:B-1----:R-:W-:-:S13]  /*0940*/  ISETP.NE.AND P0, PT, R2, RZ, PT ;  /* 0x000000ff0200720c */ /* 0x002fda0003f05270 */
[----:B------:R-:W-:Y:S05]  /*0950*/  @!P0 BRA `(.L_x_5) ;  /* 0x0000000000408947 */ /* 0x000fea0003800000 */
[----:B0-----:R-:W0:Y:S01]  /*0960*/  LDC.64 R6, c[0x4][0x8] ;  /* 0x01000200ff067b82 */ /* 0x001e220000000a00 */
[----:B------:R-:W-:Y:S01]  /*0970*/  BSSY B0, `(.L_x_6) ;  /* 0x0000009000007945 */ /* 0x000fe20003800000 */
.L_x_7:
[----:B0-----:R-:W2:Y:S01]  /*0980*/  LDG.E.64 R8, desc[UR6][R6.64] ;  /* 0x0000000606087981 */ /* 0x001ea2000c1e1b00 */
[----:B------:R-:W-:Y:S05]  /*0990*/  YIELD ;  /* 0x0000000000007946 */ /* 0x000fea0003800000 */
[----:B--2---:R-:W-:-:S06]  /*09a0*/  IMAD.WIDE R8, R2, 0x4, R8 ;  /* 0x0000000402087825 */ /* 0x004fcc00078e0208 */
[----:B------:R-:W2:Y:S04]  /*09b0*/  ATOM.E.OR.STRONG.GPU PT, R8, desc[UR6][R8.64+-0x4], RZ ;  /* 0xfffffcff0808798a */ /* 0x000ea8000b1ef106 */
[----:B------:R-:W0:Y:S02]  /*09c0*/  LDS R2, [UR4+0x800] ;  /* 0x00080004ff027984 */ /* 0x000e240008000800 */
[----:B0-----:R-:W-:Y:S02]  /*09d0*/  ISETP.NE.AND P0, PT, R2, RZ, PT ;  /* 0x000000ff0200720c */ /* 0x001fe40003f05270 */
[----:B--2---:R-:W-:-:S13]  /*09e0*/  ISETP.EQ.AND P1, PT, R8, RZ, PT ;  /* 0x000000ff0800720c */ /* 0x004fda0003f22270 */
[----:B------:R-:W-:Y:S05]  /*09f0*/  @P0 BRA P1, `(.L_x_7) ;  /* 0xfffffffc00e00947 */ /* 0x000fea000083ffff */
[----:B------:R-:W-:Y:S05]  /*0a00*/  BSYNC B0 ;  /* 0x0000000000007941 */ /* 0x000fea0003800000 */
.L_x_6:
[----:B------:R-:W-:Y:S01]  /*0a10*/  ISETP.GE.AND P0, PT, R2, 0x1, PT ;  /* 0x000000010200780c */ /* 0x000fe20003f06270 */
[----:B------:R-:W-:-:S12]  /*0a20*/  BSSY.RECONVERGENT B0, `(.L_x_5) ;  /* 0x0000003000007945 */ /* 0x000fd80003800200 */
[----:B------:R-:W-:Y:S05]  /*0a30*/  @!P0 BRA `(.L_x_8) ;  /* 0x0000000000048947 */ /* 0x000fea0003800000 */
[----:B------:R0:W5:Y:S02]  /*0a40*/  LDG.E R10, desc[UR6][R4.64+-0x4] ;  /* 0xfffffc06040a7981 */ /* 0x000164000c1e1900 */
.L_x_8:
[----:B------:R-:W-:Y:S05]  /*0a50*/  BSYNC.RECONVERGENT B0 ;  /* 0x0000000000007941 */ /* 0x000fea0003800200 */
.L_x_5:
[----:B-----5:R1:W-:Y:S02]  /*0a60*/  STS [UR4+0x804], R10 ;  /* 0x0008040aff007988 */ /* 0x0203e40008000804 */
.L_x_4:
[----:B------:R-:W-:Y:S05]  /*0a70*/  WARPSYNC.ALL ;  /* 0x0000000000007948 */ /* 0x000fea0003800000 */
[----:B------:R-:W-:Y:S01]  /*0a80*/  BAR.SYNC.DEFER_BLOCKING 0x0 ;  /* 0x0000000000007b1d */ /* 0x000fe20000010000 */
[----:B------:R-:W-:-:S06]  /*0a90*/  UIADD3 UR5, UPT, UPT, UR8, -0x1, URZ ;  /* 0xffffffff08057890 */ /* 0x000fcc000fffe0ff */
[----:B------:R-:W-:Y:S01]  /*0aa0*/  ISETP.NE.AND P0, PT, R0, UR5, PT ;  /* 0x0000000500007c0c */ /* 0x000fe2000bf05270 */
[----:B------:R-:W-:Y:S04]  /*0ab0*/  LDS R3, [R3] ;  /* 0x0000000003037984 */ /* 0x000fe80000000800 */
[----:B------:R-:W0:Y:S02]  /*0ac0*/  LDS R2, [UR4+0x804] ;  /* 0x00080404ff027984 */ /* 0x000e240008000800 */
[----:B0-----:R-:W-:-:S05]  /*0ad0*/  FADD R7, R3, R2 ;  /* 0x0000000203077221 */ /* 0x001fca0000000000 */
[----:B------:R0:W-:Y:S01]  /*0ae0*/  STG.E desc[UR6][R4.64], R7 ;  /* 0x0000000704007986 */ /* 0x0001e2000c101906 */
[----:B------:R-:W-:Y:S05]  /*0af0*/  @P0 EXIT ;  /* 0x000000000000094d */ /* 0x000fea0003800000 */
[----:B0-----:R-:W0:Y:S01]  /*0b00*/  LDC.64 R4, c[0x4][0x8] ;  /* 0x01000200ff047b82 */ /* 0x001e220000000a00 */
[----:B------:R-:W-:Y:S06]  /*0b10*/  MEMBAR.SC.GPU ;  /* 0x0000000000007992 */ /* 0x000fec0000002000 */
[----:B------:R-:W-:-:S00]  /*0b20*/  ERRBAR ;  /* 0x00000000000079ab */ /* 0x000fc00000000000 */
[----:B------:R-:W-:Y:S06]  /*0b30*/  CGAERRBAR ;  /* 0x00000000000075ab */ /* 0x000fec0000000000 */
[----:B------:R-:W-:Y:S04]  /*0b40*/  CCTL.IVALL ;  /* 0x00000000ff00798f */ /* 0x000fe80002000000 */
[----:B0-----:R-:W2:Y:S01]  /*0b50*/  LDG.E.64 R2, desc[UR6][R4.64] ;  /* 0x0000000604027981 */ /* 0x001ea2000c1e1b00 */
[----:B------:R-:W-:-:S03]  /*0b60*/  HFMA2 R9, -RZ, RZ, 0, 5.9604644775390625e-08 ;  /* 0x00000001ff097431 */ /* 0x000fc600000001ff */
[----:B------:R-:W2:Y:S02]  /*0b70*/  LDS R7, [UR4+0x800] ;  /* 0x00080004ff077984 */ /* 0x000ea40008000800 */
[----:B--2---:R-:W-:-:S05]  /*0b80*/  IMAD.WIDE R2, R7, 0x4, R2 ;  /* 0x0000000407027825 */ /* 0x004fca00078e0202 */
[----:B------:R-:W-:Y:S01]  /*0b90*/  ATOM.E.ADD.STRONG.GPU PT, RZ, desc[UR6][R2.64], R9 ;  /* 0x8000000902ff798a */ /* 0x000fe200081ef106 */
[----:B------:R-:W-:Y:S05]  /*0ba0*/  EXIT ;  /* 0x000000000000794d */ /* 0x000fea0003800000 */
.L_x_9:
[----:B------:R-:W-:-:S00]  /*0bb0*/  BRA `(.L_x_9) ;  /* 0xfffffffc00fc7947 */ /* 0x000fc0000383ffff */
[----:B------:R-:W-:-:S00]  /*0bc0*/  NOP ;  /* 0x0000000000007918 */ /* 0x000fc00000000000 */
        /* <DEDUP_REMOVED lines=11> */
.L_x_10:


//--------------------- .nv.global.init           --------------------------
	.section	.nv.global.init,"aw",@progbits
	.align	4
.nv.global.init:
	.type		BLOCK_SIZE,@object
	.size		BLOCK_SIZE,(.L_2 - BLOCK_SIZE)
BLOCK_SIZE:
        /*0000*/ 	.byte	0x00, 0x01, 0x00, 0x00
.L_2:


//--------------------- .nv.shared._Z21EfficientPrefixSumUltPfS_i --------------------------
	.section	.nv.shared._Z21EfficientPrefixSumUltPfS_i,"aw",@nobits
	.sectionflags	@""
	.align	4
.nv.shared._Z21EfficientPrefixSumUltPfS_i:
	.zero		3080


//--------------------- .nv.shared.reserved.0     --------------------------
	.section	.nv.shared.reserved.0,"aw",@nobits
	.weak		__nv_reservedSMEM_offset_0_alias
	.size		__nv_reservedSMEM_offset_0_alias, 0, 64
	.other		__nv_reservedSMEM_offset_0_alias,@"STO_CUDA_RESERVED_SHARED STV_DEFAULT"
__nv_reservedSMEM_offset_0_alias:
	.zero		0
	.zero		64


//--------------------- .nv.global                --------------------------
	.section	.nv.global,"aw",@nobits
	.align	8
.nv.global:
	.type		flags,@object
	.size		flags,(blockCounter - flags)
flags:
	.zero		8
	.type		blockCounter,@object
	.size		blockCounter,(.L_0 - blockCounter)
blockCounter:
	.zero		4
.L_0:


//--------------------- .nv.constant0._Z21EfficientPrefixSumUltPfS_i --------------------------
	.section	.nv.constant0._Z21EfficientPrefixSumUltPfS_i,"a",@progbits
	.sectionflags	@""
	.align	4
.nv.constant0._Z21EfficientPrefixSumUltPfS_i:
	.zero		916


//--------------------- SYMBOLS --------------------------

	.type		.nv.reservedSmem.offset0,@object
	.size		.nv.reservedSmem.offset0,0x4
	.type		.nv.reservedSmem.cap,@object
	.size		.nv.reservedSmem.cap,0x4
